//
// Generated by NVIDIA NVVM Compiler
//
// Compiler Build ID: CL-36424714
// Cuda compilation tools, release 13.0, V13.0.88
// Based on NVVM 20.0.0
//

.version 9.0
.target sm_100
.address_size 64

	// .globl	_Z12matrix_multiPiS_S_m

.visible .entry _Z12matrix_multiPiS_S_m(
	.param .u64 .ptr .align 1 _Z12matrix_multiPiS_S_m_param_0,
	.param .u64 .ptr .align 1 _Z12matrix_multiPiS_S_m_param_1,
	.param .u64 .ptr .align 1 _Z12matrix_multiPiS_S_m_param_2,
	.param .u64 _Z12matrix_multiPiS_S_m_param_3
)
{
	.reg .pred 	%p<10>;
	.reg .b32 	%r<75>;
	.reg .b64 	%rd<104>;

	ld.param.u64 	%rd26, [_Z12matrix_multiPiS_S_m_param_0];
	ld.param.u64 	%rd27, [_Z12matrix_multiPiS_S_m_param_1];
	ld.param.u64 	%rd24, [_Z12matrix_multiPiS_S_m_param_2];
	ld.param.u64 	%rd25, [_Z12matrix_multiPiS_S_m_param_3];
	cvta.to.global.u64 	%rd1, %rd27;
	cvta.to.global.u64 	%rd2, %rd26;
	mov.u32 	%r13, %ctaid.y;
	mov.u32 	%r14, %ntid.y;
	mov.u32 	%r15, %tid.y;
	mad.lo.s32 	%r16, %r13, %r14, %r15;
	mov.u32 	%r17, %ctaid.x;
	mov.u32 	%r18, %ntid.x;
	mov.u32 	%r19, %tid.x;
	mad.lo.s32 	%r20, %r17, %r18, %r19;
	cvt.u64.u32 	%rd3, %r16;
	cvt.s64.s32 	%rd4, %r20;
	max.u64 	%rd28, %rd3, %rd4;
	setp.ge.u64 	%p1, %rd28, %rd25;
	@%p1 bra 	$L__BB0_13;
	mul.lo.s64 	%rd5, %rd25, %rd3;
	add.s64 	%rd30, %rd25, -1;
	and.b64  	%rd6, %rd25, 7;
	setp.lt.u64 	%p2, %rd30, 7;
	mov.b32 	%r74, 0;
	mov.b64 	%rd102, 0;
	@%p2 bra 	$L__BB0_4;
	and.b64  	%rd102, %rd25, -8;
	shl.b64 	%rd31, %rd4, 2;
	add.s64 	%rd99, %rd1, %rd31;
	shl.b64 	%rd9, %rd25, 5;
	shl.b64 	%rd32, %rd5, 2;
	add.s64 	%rd33, %rd32, %rd2;
	add.s64 	%rd98, %rd33, 16;
	shl.b64 	%rd11, %rd25, 2;
	mov.b32 	%r74, 0;
	mov.u64 	%rd100, %rd102;
$L__BB0_3:
	.pragma "nounroll";
	ld.global.u32 	%r24, [%rd98+-16];
	ld.global.u32 	%r25, [%rd99];
	mad.lo.s32 	%r26, %r25, %r24, %r74;
	ld.global.u32 	%r27, [%rd98+-12];
	add.s64 	%rd34, %rd99, %rd11;
	ld.global.u32 	%r28, [%rd34];
	mad.lo.s32 	%r29, %r28, %r27, %r26;
	ld.global.u32 	%r30, [%rd98+-8];
	add.s64 	%rd35, %rd34, %rd11;
	ld.global.u32 	%r31, [%rd35];
	mad.lo.s32 	%r32, %r31, %r30, %r29;
	ld.global.u32 	%r33, [%rd98+-4];
	add.s64 	%rd36, %rd35, %rd11;
	ld.global.u32 	%r34, [%rd36];
	mad.lo.s32 	%r35, %r34, %r33, %r32;
	ld.global.u32 	%r36, [%rd98];
	add.s64 	%rd37, %rd36, %rd11;
	ld.global.u32 	%r37, [%rd37];
	mad.lo.s32 	%r38, %r37, %r36, %r35;
	ld.global.u32 	%r39, [%rd98+4];
	add.s64 	%rd38, %rd37, %rd11;
	ld.global.u32 	%r40, [%rd38];
	mad.lo.s32 	%r41, %r40, %r39, %r38;
	ld.global.u32 	%r42, [%rd98+8];
	add.s64 	%rd39, %rd38, %rd11;
	ld.global.u32 	%r43, [%rd39];
	mad.lo.s32 	%r44, %r43, %r42, %r41;
	ld.global.u32 	%r45, [%rd98+12];
	add.s64 	%rd40, %rd39, %rd11;
	ld.global.u32 	%r46, [%rd40];
	mad.lo.s32 	%r74, %r46, %r45, %r44;
	add.s64 	%rd100, %rd100, -8;
	add.s64 	%rd99, %rd99, %rd9;
	add.s64 	%rd98, %rd98, 32;
	setp.ne.s64 	%p3, %rd100, 0;
	@%p3 bra 	$L__BB0_3;
$L__BB0_4:
	setp.eq.s64 	%p4, %rd6, 0;
	@%p4 bra 	$L__BB0_12;
	and.b64  	%rd19, %rd25, 3;
	setp.lt.u64 	%p5, %rd6, 4;
	@%p5 bra 	$L__BB0_7;
	add.s64 	%rd41, %rd102, %rd5;
	shl.b64 	%rd42, %rd41, 2;
	add.s64 	%rd43, %rd2, %rd42;
	ld.global.u32 	%r48, [%rd43];
	mad.lo.s64 	%rd44, %rd102, %rd25, %rd4;
	shl.b64 	%rd45, %rd44, 2;
	add.s64 	%rd46, %rd1, %rd45;
	ld.global.u32 	%r49, [%rd46];
	mad.lo.s32 	%r50, %r49, %r48, %r74;
	add.s64 	%rd47, %rd102, 1;
	and.b64  	%rd48, %rd47, 4294967295;
	add.s64 	%rd49, %rd48, %rd5;
	shl.b64 	%rd50, %rd49, 2;
	add.s64 	%rd51, %rd2, %rd50;
	ld.global.u32 	%r51, [%rd51];
	mad.lo.s64 	%rd52, %rd48, %rd25, %rd4;
	shl.b64 	%rd53, %rd52, 2;
	add.s64 	%rd54, %rd1, %rd53;
	ld.global.u32 	%r52, [%rd54];
	mad.lo.s32 	%r53, %r52, %r51, %r50;
	add.s64 	%rd55, %rd102, 2;
	and.b64  	%rd56, %rd55, 4294967295;
	add.s64 	%rd57, %rd56, %rd5;
	shl.b64 	%rd58, %rd57, 2;
	add.s64 	%rd59, %rd2, %rd58;
	ld.global.u32 	%r54, [%rd59];
	mad.lo.s64 	%rd60, %rd56, %rd25, %rd4;
	shl.b64 	%rd61, %rd60, 2;
	add.s64 	%rd62, %rd1, %rd61;
	ld.global.u32 	%r55, [%rd62];
	mad.lo.s32 	%r56, %r55, %r54, %r53;
	add.s64 	%rd63, %rd102, 3;
	and.b64  	%rd64, %rd63, 4294967295;
	add.s64 	%rd65, %rd64, %rd5;
	shl.b64 	%rd66, %rd65, 2;
	add.s64 	%rd67, %rd2, %rd66;
	ld.global.u32 	%r57, [%rd67];
	mad.lo.s64 	%rd68, %rd64, %rd25, %rd4;
	shl.b64 	%rd69, %rd68, 2;
	add.s64 	%rd70, %rd1, %rd69;
	ld.global.u32 	%r58, [%rd70];
	mad.lo.s32 	%r74, %r58, %r57, %r56;
	add.s64 	%rd71, %rd102, 4;
	and.b64  	%rd102, %rd71, 4294967295;
$L__BB0_7:
	setp.eq.s64 	%p6, %rd19, 0;
	@%p6 bra 	$L__BB0_12;
	setp.eq.s64 	%p7, %rd19, 1;
	@%p7 bra 	$L__BB0_10;
	add.s64 	%rd72, %rd102, %rd5;
	shl.b64 	%rd73, %rd72, 2;
	add.s64 	%rd74, %rd2, %rd73;
	ld.global.u32 	%r60, [%rd74];
	mad.lo.s64 	%rd75, %rd102, %rd25, %rd4;
	shl.b64 	%rd76, %rd75, 2;
	add.s64 	%rd77, %rd1, %rd76;
	ld.global.u32 	%r61, [%rd77];
	mad.lo.s32 	%r62, %r61, %r60, %r74;
	add.s64 	%rd78, %rd102, 1;
	and.b64  	%rd79, %rd78, 4294967295;
	add.s64 	%rd80, %rd79, %rd5;
	shl.b64 	%rd81, %rd80, 2;
	add.s64 	%rd82, %rd2, %rd81;
	ld.global.u32 	%r63, [%rd82];
	mad.lo.s64 	%rd83, %rd79, %rd25, %rd4;
	shl.b64 	%rd84, %rd83, 2;
	add.s64 	%rd85, %rd1, %rd84;
	ld.global.u32 	%r64, [%rd85];
	mad.lo.s32 	%r74, %r64, %r63, %r62;
	add.s64 	%rd86, %rd102, 2;
	and.b64  	%rd102, %rd86, 4294967295;
$L__BB0_10:
	and.b64  	%rd87, %rd25, 1;
	setp.eq.b64 	%p8, %rd87, 1;
	not.pred 	%p9, %p8;
	@%p9 bra 	$L__BB0_12;
	add.s64 	%rd88, %rd102, %rd5;
	shl.b64 	%rd89, %rd88, 2;
	add.s64 	%rd90, %rd2, %rd89;
	ld.global.u32 	%r65, [%rd90];
	mad.lo.s64 	%rd91, %rd102, %rd25, %rd4;
	shl.b64 	%rd92, %rd91, 2;
	add.s64 	%rd93, %rd1, %rd92;
	ld.global.u32 	%r66, [%rd93];
	mad.lo.s32 	%r74, %r66, %r65, %r74;
$L__BB0_12:
	add.s64 	%rd94, %rd5, %rd4;
	cvta.to.global.u64 	%rd95, %rd24;
	shl.b64 	%rd96, %rd94, 2;
	add.s64 	%rd97, %rd95, %rd96;
	st.global.u32 	[%rd97], %r74;
$L__BB0_13:
	ret;

}


// ===== COMPILED SASS (sm_100) =====

	.target	sm_100

	.elftype	@"ET_EXEC"


//--------------------- .note.nv.tkinfo           --------------------------
	.section	.note.nv.tkinfo,"",@"SHT_NOTE"
	.sectionflags	@"SHF_NOTE_NV_TKINFO"
	.tkinfo
        /*0018*/ 	.word	0x00000002
        /*0030*/ 	.string	""
        /*0030*/ 	.string	"ptxas"
        /*0030*/ 	.string	"Cuda compilation tools, release 13.0, V13.0.88"
        /*0030*/ 	.string	"Build cuda_13.0.r13.0/compiler.36424714_0"
        /*0030*/ 	.string	"-arch sm_100 -m 64 "



//--------------------- .note.nv.cuinfo           --------------------------
	.section	.note.nv.cuinfo,"",@"SHT_NOTE"
	.sectionflags	@"SHF_NOTE_NV_CUINFO"
        /*0018*/ 	.short	0x0002
        /*001a*/ 	.short	0x0064
        /*001c*/ 	.short	0x0082
	.zero		2


//--------------------- .nv.info                  --------------------------
	.section	.nv.info,"",@"SHT_CUDA_INFO"
	.align	4


	//----- nvinfo : EIATTR_REGCOUNT
	.align		4
        /*0000*/ 	.byte	0x04, 0x2f
        /*0002*/ 	.short	(.L_1 - .L_0)
	.align		4
.L_0:
        /*0004*/ 	.word	index@(_Z12matrix_multiPiS_S_m)
        /*0008*/ 	.word	0x00000020


	//----- nvinfo : EIATTR_FRAME_SIZE
	.align		4
.L_1:
        /*000c*/ 	.byte	0x04, 0x11
        /*000e*/ 	.short	(.L_3 - .L_2)
	.align		4
.L_2:
        /*0010*/ 	.word	index@(_Z12matrix_multiPiS_S_m)
        /*0014*/ 	.word	0x00000000


	//----- nvinfo : EIATTR_MIN_STACK_SIZE
	.align		4
.L_3:
        /*0018*/ 	.byte	0x04, 0x12
        /*001a*/ 	.short	(.L_5 - .L_4)
	.align		4
.L_4:
        /*001c*/ 	.word	index@(_Z12matrix_multiPiS_S_m)
        /*0020*/ 	.word	0x00000000
.L_5:


//--------------------- .nv.compat                --------------------------
	.section	.nv.compat,"",@"SHT_CUDA_COMPAT_INFO"
	.align	4
        /*0000*/ 	.byte	0x02, 0x09, 0x00, 0x00, 0x02, 0x02, 0x01, 0x00, 0x02, 0x05, 0x05, 0x00, 0x03, 0x07, 0x01, 0x01
        /*0010*/ 	.byte	0x02, 0x03, 0x00, 0x00, 0x02, 0x06, 0x01, 0x00, 0x04, 0x0b, 0x08, 0x00, 0x09, 0x00, 0x00, 0x00
        /*0020*/ 	.byte	0x00, 0x00, 0x00, 0x00


//--------------------- .nv.info._Z12matrix_multiPiS_S_m --------------------------
	.section	.nv.info._Z12matrix_multiPiS_S_m,"",@"SHT_CUDA_INFO"
	.sectionflags	@""
	.align	4


	//----- nvinfo : EIATTR_CUDA_API_VERSION
	.align		4
        /*0000*/ 	.byte	0x04, 0x37
        /*0002*/ 	.short	(.L_7 - .L_6)
.L_6:
        /*0004*/ 	.word	0x00000082


	//----- nvinfo : EIATTR_KPARAM_INFO
	.align		4
.L_7:
        /*0008*/ 	.byte	0x04, 0x17
        /*000a*/ 	.short	(.L_9 - .L_8)
.L_8:
        /*000c*/ 	.word	0x00000000
        /*0010*/ 	.short	0x0003
        /*0012*/ 	.short	0x0018
        /*0014*/ 	.byte	0x00, 0xf0, 0x21, 0x00


	//----- nvinfo : EIATTR_KPARAM_INFO
	.align		4
.L_9:
        /*0018*/ 	.byte	0x04, 0x17
        /*001a*/ 	.short	(.L_11 - .L_10)
.L_10:
        /*001c*/ 	.word	0x00000000
        /*0020*/ 	.short	0x0002
        /*0022*/ 	.short	0x0010
        /*0024*/ 	.byte	0x00, 0xf5, 0x21, 0x00


	//----- nvinfo : EIATTR_KPARAM_INFO
	.align		4
.L_11:
        /*0028*/ 	.byte	0x04, 0x17
        /*002a*/ 	.short	(.L_13 - .L_12)
.L_12:
        /*002c*/ 	.word	0x00000000
        /*0030*/ 	.short	0x0001
        /*0032*/ 	.short	0x0008
        /*0034*/ 	.byte	0x00, 0xf5, 0x21, 0x00


	//----- nvinfo : EIATTR_KPARAM_INFO
	.align		4
.L_13:
        /*0038*/ 	.byte	0x04, 0x17
        /*003a*/ 	.short	(.L_15 - .L_14)
.L_14:
        /*003c*/ 	.word	0x00000000
        /*0040*/ 	.short	0x0000
        /*0042*/ 	.short	0x0000
        /*0044*/ 	.byte	0x00, 0xf5, 0x21, 0x00


	//----- nvinfo : EIATTR_SPARSE_MMA_MASK
	.align		4
.L_15:
        /*0048*/ 	.byte	0x03, 0x50
        /*004a*/ 	.short	0x0000


	//----- nvinfo : EIATTR_MAXREG_COUNT
	.align		4
        /*004c*/ 	.byte	0x03, 0x1b
        /*004e*/ 	.short	0x00ff


	//----- nvinfo : EIATTR_MERCURY_ISA_VERSION
	.align		4
        /*0050*/ 	.byte	0x03, 0x5f
        /*0052*/ 	.short	0x0101


	//----- nvinfo : EIATTR_VRC_CTA_INIT_COUNT
	.align		4
        /*0054*/ 	.byte	0x02, 0x4a
	.zero		1
	.zero		1


	//----- nvinfo : EIATTR_EXIT_INSTR_OFFSETS
	.align		4
        /*0058*/ 	.byte	0x04, 0x1c
        /*005a*/ 	.short	(.L_17 - .L_16)


	//   ....[0]....
.L_16:
        /*005c*/ 	.word	0x00000110


	//   ....[1]....
        /*0060*/ 	.word	0x00000d80


	//----- nvinfo : EIATTR_CBANK_PARAM_SIZE
	.align		4
.L_17:
        /*0064*/ 	.byte	0x03, 0x19
        /*0066*/ 	.short	0x0020


	//----- nvinfo : EIATTR_PARAM_CBANK
	.align		4
        /*0068*/ 	.byte	0x04, 0x0a
        /*006a*/ 	.short	(.L_19 - .L_18)
	.align		4
.L_18:
        /*006c*/ 	.word	index@(.nv.constant0._Z12matrix_multiPiS_S_m)
        /*0070*/ 	.short	0x0380
        /*0072*/ 	.short	0x0020


	//----- nvinfo : EIATTR_SW_WAR
	.align		4
.L_19:
        /*0074*/ 	.byte	0x04, 0x36
        /*0076*/ 	.short	(.L_21 - .L_20)
.L_20:
        /*0078*/ 	.word	0x00000008
.L_21:


//--------------------- .nv.callgraph             --------------------------
	.section	.nv.callgraph,"",@"SHT_CUDA_CALLGRAPH"
	.align	4
	.sectionentsize	8
	.align		4
        /*0000*/ 	.word	0x00000000
	.align		4
        /*0004*/ 	.word	0xffffffff
	.align		4
        /*0008*/ 	.word	0x00000000
	.align		4
        /*000c*/ 	.word	0xfffffffe
	.align		4
        /*0010*/ 	.word	0x00000000
	.align		4
        /*0014*/ 	.word	0xfffffffd
	.align		4
        /*0018*/ 	.word	0x00000000
	.align		4
        /*001c*/ 	.word	0xfffffffc


//--------------------- .text._Z12matrix_multiPiS_S_m --------------------------
	.section	.text._Z12matrix_multiPiS_S_m,"ax",@progbits
	.align	128
        .global         _Z12matrix_multiPiS_S_m
        .type           _Z12matrix_multiPiS_S_m,@function
        .size           _Z12matrix_multiPiS_S_m,(.L_x_6 - _Z12matrix_multiPiS_S_m)
        .other          _Z12matrix_multiPiS_S_m,@"STO_CUDA_ENTRY STV_DEFAULT"
_Z12matrix_multiPiS_S_m:
.text._Z12matrix_multiPiS_S_m:
[----:B------:R-:W-:Y:S01]  /*0000*/  LDC R1, c[0x0][0x37c] ;  /* 0x0000df00ff017b82 */ /* 0x000fe20000000800 */
[----:B------:R-:W0:Y:S07]  /*0010*/  S2R R0, SR_TID.Y ;  /* 0x0000000000007919 */ /* 0x000e2e0000002200 */
[----:B------:R-:W0:Y:S01]  /*0020*/  LDC R3, c[0x0][0x364] ;  /* 0x0000d900ff037b82 */ /* 0x000e220000000800 */
[----:B------:R-:W1:Y:S07]  /*0030*/  S2R R13, SR_TID.X ;  /* 0x00000000000d7919 */ /* 0x000e6e0000002100 */
[----:B------:R-:W0:Y:S08]  /*0040*/  S2UR UR4, SR_CTAID.Y ;  /* 0x00000000000479c3 */ /* 0x000e300000002600 */
[----:B------:R-:W1:Y:S08]  /*0050*/  S2UR UR5, SR_CTAID.X ;  /* 0x00000000000579c3 */ /* 0x000e700000002500 */
[----:B------:R-:W1:Y:S08]  /*0060*/  LDC R12, c[0x0][0x360] ;  /* 0x0000d800ff0c7b82 */ /* 0x000e700000000800 */
[----:B------:R-:W2:Y:S01]  /*0070*/  LDC.64 R10, c[0x0][0x398] ;  /* 0x0000e600ff0a7b82 */ /* 0x000ea20000000a00 */
[----:B0-----:R-:W-:-:S02]  /*0080*/  IMAD R3, R3, UR4, R0 ;  /* 0x0000000403037c24 */ /* 0x001fc4000f8e0200 */
[----:B-1----:R-:W-:-:S05]  /*0090*/  IMAD R12, R12, UR5, R13 ;  /* 0x000000050c0c7c24 */ /* 0x002fca000f8e020d */
[----:B------:R-:W-:Y:S02]  /*00a0*/  ISETP.GT.U32.AND P0, PT, R3, R12, PT ;  /* 0x0000000c0300720c */ /* 0x000fe40003f04070 */
[----:B------:R-:W-:-:S04]  /*00b0*/  SHF.R.S32.HI R13, RZ, 0x1f, R12 ;  /* 0x0000001fff0d7819 */ /* 0x000fc8000001140c */
[----:B------:R-:W-:-:S04]  /*00c0*/  ISETP.GT.U32.AND.EX P0, PT, RZ, R13, PT, P0 ;  /* 0x0000000dff00720c */ /* 0x000fc80003f04100 */
[----:B------:R-:W-:Y:S02]  /*00d0*/  SEL R5, R3, R12, P0 ;  /* 0x0000000c03057207 */ /* 0x000fe40000000000 */
[----:B------:R-:W-:Y:S02]  /*00e0*/  SEL R0, R13, RZ, !P0 ;  /* 0x000000ff0d007207 */ /* 0x000fe40004000000 */
[----:B--2---:R-:W-:-:S04]  /*00f0*/  ISETP.GE.U32.AND P0, PT, R5, R10, PT ;  /* 0x0000000a0500720c */ /* 0x004fc80003f06070 */
[----:B------:R-:W-:-:S13]  /*0100*/  ISETP.GE.U32.AND.EX P0, PT, R0, R11, PT, P0 ;  /* 0x0000000b0000720c */ /* 0x000fda0003f06100 */
[----:B------:R-:W-:Y:S05]  /*0110*/  @P0 EXIT ;  /* 0x000000000000094d */ /* 0x000fea0003800000 */
[C---:B------:R-:W-:Y:S01]  /*0120*/  IADD3 R2, P0, PT, R10.reuse, -0x1, RZ ;  /* 0xffffffff0a027810 */ /* 0x040fe20007f1e0ff */
[----:B------:R-:W-:Y:S01]  /*0130*/  IMAD.WIDE.U32 R14, R3, R10, RZ ;  /* 0x0000000a030e7225 */ /* 0x000fe200078e00ff */
[----:B------:R-:W-:Y:S01]  /*0140*/  LOP3.LUT R0, R10, 0x7, RZ, 0xc0, !PT ;  /* 0x000000070a007812 */ /* 0x000fe200078ec0ff */
[----:B------:R-:W-:Y:S01]  /*0150*/  UMOV UR4, URZ ;  /* 0x000000ff00047c82 */ /* 0x000fe20008000000 */
[----:B------:R-:W-:Y:S01]  /*0160*/  ISETP.GE.U32.AND P1, PT, R2, 0x7, PT ;  /* 0x000000070200780c */ /* 0x000fe20003f26070 */
[----:B------:R-:W0:Y:S01]  /*0170*/  LDCU.64 UR6, c[0x0][0x358] ;  /* 0x00006b00ff0677ac */ /* 0x000e220008000a00 */
[----:B------:R-:W-:Y:S01]  /*0180*/  IADD3.X R2, PT, PT, R11, -0x1, RZ, P0, !PT ;  /* 0xffffffff0b027810 */ /* 0x000fe200007fe4ff */
[----:B------:R-:W-:Y:S01]  /*0190*/  IMAD.MOV.U32 R18, RZ, RZ, RZ ;  /* 0x000000ffff127224 */ /* 0x000fe200078e00ff */
[----:B------:R-:W-:Y:S01]  /*01a0*/  ISETP.NE.U32.AND P0, PT, R0, RZ, PT ;  /* 0x000000ff0000720c */ /* 0x000fe20003f05070 */
[----:B------:R-:W-:Y:S01]  /*01b0*/  IMAD R4, R3, R11, R15 ;  /* 0x0000000b03047224 */ /* 0x000fe200078e020f */
[----:B------:R-:W-:Y:S01]  /*01c0*/  ISETP.GE.U32.AND.EX P1, PT, R2, RZ, PT, P1 ;  /* 0x000000ff0200720c */ /* 0x000fe20003f26110 */
[----:B------:R-:W-:Y:S01]  /*01d0*/  IMAD.MOV.U32 R2, RZ, RZ, RZ ;  /* 0x000000ffff027224 */ /* 0x000fe200078e00ff */
[----:B------:R-:W-:-:S11]  /*01e0*/  ISETP.NE.AND.EX P0, PT, RZ, RZ, PT, P0 ;  /* 0x000000ffff00720c */ /* 0x000fd60003f05300 */
[----:B0-----:R-:W-:Y:S05]  /*01f0*/  @!P1 BRA `(.L_x_0) ;  /* 0x0000000400049947 */ /* 0x001fea0003800000 */
[----:B------:R-:W0:Y:S01]  /*0200*/  LDCU.128 UR8, c[0x0][0x380] ;  /* 0x00007000ff0877ac */ /* 0x000e220008000c00 */
[C---:B------:R-:W-:Y:S01]  /*0210*/  LOP3.LUT R2, R10.reuse, 0xfffffff8, RZ, 0xc0, !PT ;  /* 0xfffffff80a027812 */ /* 0x040fe200078ec0ff */
[C---:B------:R-:W-:Y:S01]  /*0220*/  IMAD.SHL.U32 R7, R10.reuse, 0x4, RZ ;  /* 0x000000040a077824 */ /* 0x040fe200078e00ff */
[C-C-:B------:R-:W-:Y:S01]  /*0230*/  SHF.L.U64.HI R6, R10.reuse, 0x5, R11.reuse ;  /* 0x000000050a067819 */ /* 0x140fe2000001020b */
[----:B------:R-:W1:Y:S01]  /*0240*/  LDCU UR4, c[0x0][0x39c] ;  /* 0x00007380ff0477ac */ /* 0x000e620008000800 */
[----:B------:R-:W-:Y:S01]  /*0250*/  SHF.L.U64.HI R8, R10, 0x2, R11 ;  /* 0x000000020a087819 */ /* 0x000fe2000001020b */
[----:B------:R-:W-:Y:S02]  /*0260*/  IMAD.MOV.U32 R18, RZ, RZ, RZ ;  /* 0x000000ffff127224 */ /* 0x000fe400078e00ff */
[----:B------:R-:W-:Y:S01]  /*0270*/  IMAD.MOV.U32 R9, RZ, RZ, R2 ;  /* 0x000000ffff097224 */ /* 0x000fe200078e0002 */
[----:B0-----:R-:W-:Y:S02]  /*0280*/  LEA R26, P1, R12, UR10, 0x2 ;  /* 0x0000000a0c1a7c11 */ /* 0x001fe4000f8210ff */
[----:B------:R-:W-:-:S02]  /*0290*/  LEA R25, P2, R14, UR8, 0x2 ;  /* 0x000000080e197c11 */ /* 0x000fc4000f8410ff */
[----:B------:R-:W-:Y:S01]  /*02a0*/  LEA.HI.X R3, R12, UR11, R13, 0x2, P1 ;  /* 0x0000000b0c037c11 */ /* 0x000fe200088f140d */
[----:B-1----:R-:W-:Y:S01]  /*02b0*/  IMAD.U32 R5, RZ, RZ, UR4 ;  /* 0x00000004ff057e24 */ /* 0x002fe2000f8e00ff */
[----:B------:R-:W-:Y:S02]  /*02c0*/  LEA.HI.X R22, R14, UR9, R4, 0x2, P2 ;  /* 0x000000090e167c11 */ /* 0x000fe400090f1404 */
[----:B------:R-:W-:-:S05]  /*02d0*/  IADD3 R25, P1, PT, R25, 0x10, RZ ;  /* 0x0000001019197810 */ /* 0x000fca0007f3e0ff */
[----:B------:R-:W-:-:S08]  /*02e0*/  IMAD.X R22, RZ, RZ, R22, P1 ;  /* 0x000000ffff167224 */ /* 0x000fd000008e0616 */
.L_x_1:
[----:B------:R-:W-:Y:S01]  /*02f0*/  IMAD.MOV.U32 R27, RZ, RZ, R3 ;  /* 0x000000ffff1b7224 */ /* 0x000fe200078e0003 */
[----:B------:R-:W-:Y:S01]  /*0300*/  IADD3 R24, P1, PT, R26, R7, RZ ;  /* 0x000000071a187210 */ /* 0x000fe20007f3e0ff */
[----:B------:R-:W-:Y:S02]  /*0310*/  IMAD.MOV.U32 R16, RZ, RZ, R25 ;  /* 0x000000ffff107224 */ /* 0x000fe400078e0019 */
[----:B------:R-:W-:Y:S02]  /*0320*/  IMAD.MOV.U32 R17, RZ, RZ, R22 ;  /* 0x000000ffff117224 */ /* 0x000fe400078e0016 */
[----:B------:R-:W2:Y:S01]  /*0330*/  LDG.E R27, desc[UR6][R26.64] ;  /* 0x000000061a1b7981 */ /* 0x000ea2000c1e1900 */
[----:B------:R-:W-:-:S03]  /*0340*/  IMAD.X R25, R3, 0x1, R8, P1 ;  /* 0x0000000103197824 */ /* 0x000fc600008e0608 */
[----:B------:R-:W2:Y:S01]  /*0350*/  LDG.E R19, desc[UR6][R16.64+-0x10] ;  /* 0xfffff00610137981 */ /* 0x000ea2000c1e1900 */
[----:B------:R-:W-:-:S03]  /*0360*/  IADD3 R22, P1, PT, R24, R7, RZ ;  /* 0x0000000718167210 */ /* 0x000fc60007f3e0ff */
[----:B------:R-:W3:Y:S02]  /*0370*/  LDG.E R20, desc[UR6][R24.64] ;  /* 0x0000000618147981 */ /* 0x000ee4000c1e1900 */
[----:B------:R-:W-:Y:S02]  /*0380*/  IMAD.X R23, R25, 0x1, R8, P1 ;  /* 0x0000000119177824 */ /* 0x000fe400008e0608 */
[----:B------:R-:W3:Y:S04]  /*0390*/  LDG.E R21, desc[UR6][R16.64+-0xc] ;  /* 0xfffff40610157981 */ /* 0x000ee8000c1e1900 */
[----:B------:R-:W4:Y:S04]  /*03a0*/  LDG.E R28, desc[UR6][R22.64] ;  /* 0x00000006161c7981 */ /* 0x000f28000c1e1900 */
[----:B------:R-:W4:Y:S01]  /*03b0*/  LDG.E R29, desc[UR6][R16.64+-0x8] ;  /* 0xfffff806101d7981 */ /* 0x000f22000c1e1900 */
[----:B--2---:R-:W-:Y:S01]  /*03c0*/  IMAD R27, R19, R27, R18 ;  /* 0x0000001b131b7224 */ /* 0x004fe200078e0212 */
[----:B------:R-:W-:-:S05]  /*03d0*/  IADD3 R18, P1, PT, R22, R7, RZ ;  /* 0x0000000716127210 */ /* 0x000fca0007f3e0ff */
[--C-:B------:R-:W-:Y:S02]  /*03e0*/  IMAD.X R19, R23, 0x1, R8.reuse, P1 ;  /* 0x0000000117137824 */ /* 0x100fe400008e0608 */
[----:B---3--:R-:W-:Y:S01]  /*03f0*/  IMAD R27, R21, R20, R27 ;  /* 0x00000014151b7224 */ /* 0x008fe200078e021b */
[----:B------:R-:W-:Y:S02]  /*0400*/  IADD3 R20, P1, PT, R18, R7, RZ ;  /* 0x0000000712147210 */ /* 0x000fe40007f3e0ff */
[----:B------:R-:W2:Y:S03]  /*0410*/  LDG.E R18, desc[UR6][R18.64] ;  /* 0x0000000612127981 */ /* 0x000ea6000c1e1900 */
[----:B------:R-:W-:Y:S02]  /*0420*/  IMAD.X R21, R19, 0x1, R8, P1 ;  /* 0x0000000113157824 */ /* 0x000fe400008e0608 */
[----:B----4-:R-:W-:-:S02]  /*0430*/  IMAD R29, R29, R28, R27 ;  /* 0x0000001c1d1d7224 */ /* 0x010fc400078e021b */
[----:B------:R-:W3:Y:S04]  /*0440*/  LDG.E R28, desc[UR6][R16.64] ;  /* 0x00000006101c7981 */ /* 0x000ee8000c1e1900 */
[----:B------:R-:W2:Y:S04]  /*0450*/  LDG.E R19, desc[UR6][R16.64+-0x4] ;  /* 0xfffffc0610137981 */ /* 0x000ea8000c1e1900 */
[----:B------:R-:W3:Y:S01]  /*0460*/  LDG.E R27, desc[UR6][R20.64] ;  /* 0x00000006141b7981 */ /* 0x000ee2000c1e1900 */
[----:B------:R-:W-:-:S05]  /*0470*/  IADD3 R24, P1, PT, R20, R7, RZ ;  /* 0x0000000714187210 */ /* 0x000fca0007f3e0ff */
[--C-:B------:R-:W-:Y:S01]  /*0480*/  IMAD.X R25, R21, 0x1, R8.reuse, P1 ;  /* 0x0000000115197824 */ /* 0x100fe200008e0608 */
[-C--:B------:R-:W-:Y:S01]  /*0490*/  IADD3 R22, P1, PT, R24, R7.reuse, RZ ;  /* 0x0000000718167210 */ /* 0x080fe20007f3e0ff */
[----:B------:R-:W4:Y:S04]  /*04a0*/  LDG.E R21, desc[UR6][R16.64+0x8] ;  /* 0x0000080610157981 */ /* 0x000f28000c1e1900 */
[----:B------:R-:W-:Y:S01]  /*04b0*/  IMAD.X R23, R25, 0x1, R8, P1 ;  /* 0x0000000119177824 */ /* 0x000fe200008e0608 */
[----:B------:R0:W5:Y:S04]  /*04c0*/  LDG.E R24, desc[UR6][R24.64] ;  /* 0x0000000618187981 */ /* 0x000168000c1e1900 */
[----:B------:R-:W4:Y:S01]  /*04d0*/  LDG.E R20, desc[UR6][R16.64+0xc] ;  /* 0x00000c0610147981 */ /* 0x000f22000c1e1900 */
[----:B--2---:R-:W-:Y:S01]  /*04e0*/  IMAD R29, R19, R18, R29 ;  /* 0x00000012131d7224 */ /* 0x004fe200078e021d */
[----:B------:R-:W-:-:S02]  /*04f0*/  IADD3 R18, P1, PT, R22, R7, RZ ;  /* 0x0000000716127210 */ /* 0x000fc40007f3e0ff */
[----:B------:R-:W4:Y:S01]  /*0500*/  LDG.E R22, desc[UR6][R22.64] ;  /* 0x0000000616167981 */ /* 0x000f22000c1e1900 */
[----:B---3--:R-:W-:-:S03]  /*0510*/  IMAD R27, R28, R27, R29 ;  /* 0x0000001b1c1b7224 */ /* 0x008fc600078e021d */
[----:B------:R-:W5:Y:S01]  /*0520*/  LDG.E R28, desc[UR6][R16.64+0x4] ;  /* 0x00000406101c7981 */ /* 0x000f62000c1e1900 */
[----:B------:R-:W-:-:S05]  /*0530*/  IMAD.X R19, R23, 0x1, R8, P1 ;  /* 0x0000000117137824 */ /* 0x000fca00008e0608 */
[----:B------:R-:W2:Y:S01]  /*0540*/  LDG.E R18, desc[UR6][R18.64] ;  /* 0x0000000612127981 */ /* 0x000ea2000c1e1900 */
[----:B------:R-:W-:-:S04]  /*0550*/  IADD3 R9, P1, PT, R9, -0x8, RZ ;  /* 0xfffffff809097810 */ /* 0x000fc80007f3e0ff */
[----:B------:R-:W-:Y:S02]  /*0560*/  IADD3.X R5, PT, PT, R5, -0x1, RZ, P1, !PT ;  /* 0xffffffff05057810 */ /* 0x000fe40000ffe4ff */
[----:B------:R-:W-:-:S04]  /*0570*/  ISETP.NE.U32.AND P1, PT, R9, RZ, PT ;  /* 0x000000ff0900720c */ /* 0x000fc80003f25070 */
[----:B------:R-:W-:Y:S02]  /*0580*/  ISETP.NE.AND.EX P1, PT, R5, RZ, PT, P1 ;  /* 0x000000ff0500720c */ /* 0x000fe40003f25310 */
[----:B------:R-:W-:Y:S02]  /*0590*/  LEA R26, P2, R10, R26, 0x5 ;  /* 0x0000001a0a1a7211 */ /* 0x000fe400078428ff */
[----:B0-----:R-:W-:-:S03]  /*05a0*/  IADD3 R25, P3, PT, R16, 0x20, RZ ;  /* 0x0000002010197810 */ /* 0x001fc60007f7e0ff */
[----:B------:R-:W-:Y:S02]  /*05b0*/  IMAD.X R3, R3, 0x1, R6, P2 ;  /* 0x0000000103037824 */ /* 0x000fe400010e0606 */
[----:B-----5:R-:W-:-:S04]  /*05c0*/  IMAD R24, R28, R24, R27 ;  /* 0x000000181c187224 */ /* 0x020fc800078e021b */
[----:B----4-:R-:W-:Y:S02]  /*05d0*/  IMAD R21, R21, R22, R24 ;  /* 0x0000001615157224 */ /* 0x010fe400078e0218 */
[----:B------:R-:W-:Y:S02]  /*05e0*/  IMAD.X R22, RZ, RZ, R17, P3 ;  /* 0x000000ffff167224 */ /* 0x000fe400018e0611 */
[----:B--2---:R-:W-:Y:S01]  /*05f0*/  IMAD R18, R20, R18, R21 ;  /* 0x0000001214127224 */ /* 0x004fe200078e0215 */
[----:B------:R-:W-:Y:S06]  /*0600*/  @P1 BRA `(.L_x_1) ;  /* 0xfffffffc00381947 */ /* 0x000fec000383ffff */
.L_x_0:
[----:B------:R-:W-:Y:S05]  /*0610*/  @!P0 BRA `(.L_x_2) ;  /* 0x0000000400c08947 */ /* 0x000fea0003800000 */
[----:B------:R-:W-:Y:S02]  /*0620*/  ISETP.GE.U32.AND P1, PT, R0, 0x4, PT ;  /* 0x000000040000780c */ /* 0x000fe40003f26070 */
[----:B------:R-:W-:Y:S02]  /*0630*/  LOP3.LUT R3, R10, 0x3, RZ, 0xc0, !PT ;  /* 0x000000030a037812 */ /* 0x000fe400078ec0ff */
[----:B------:R-:W-:Y:S02]  /*0640*/  ISETP.GE.U32.AND.EX P1, PT, RZ, RZ, PT, P1 ;  /* 0x000000ffff00720c */ /* 0x000fe40003f26110 */
[----:B------:R-:W-:-:S04]  /*0650*/  ISETP.NE.U32.AND P0, PT, R3, RZ, PT ;  /* 0x000000ff0300720c */ /* 0x000fc80003f05070 */
[----:B------:R-:W-:-:S07]  /*0660*/  ISETP.NE.AND.EX P0, PT, RZ, RZ, PT, P0 ;  /* 0x000000ffff00720c */ /* 0x000fce0003f05300 */
[----:B------:R-:W-:Y:S06]  /*0670*/  @!P1 BRA `(.L_x_3) ;  /* 0x0000000000d09947 */ /* 0x000fec0003800000 */
[----:B------:R-:W0:Y:S01]  /*0680*/  LDCU.128 UR8, c[0x0][0x380] ;  /* 0x00007000ff0877ac */ /* 0x000e220008000c00 */
[----:B------:R-:W-:Y:S01]  /*0690*/  IMAD R0, R10, UR4, RZ ;  /* 0x000000040a007c24 */ /* 0x000fe2000f8e02ff */
[C---:B------:R-:W-:Y:S01]  /*06a0*/  IADD3 R16, P1, PT, R2.reuse, R14, RZ ;  /* 0x0000000e02107210 */ /* 0x040fe20007f3e0ff */
[----:B------:R-:W-:-:S03]  /*06b0*/  IMAD.WIDE.U32 R6, R2, R10, R12 ;  /* 0x0000000a02067225 */ /* 0x000fc600078e000c */
[----:B------:R-:W-:Y:S01]  /*06c0*/  IADD3.X R19, PT, PT, R4, UR4, RZ, P1, !PT ;  /* 0x0000000404137c10 */ /* 0x000fe20008ffe4ff */
[C---:B------:R-:W-:Y:S02]  /*06d0*/  IMAD R5, R2.reuse, R11, R0 ;  /* 0x0000000b02057224 */ /* 0x040fe400078e0200 */
[----:B------:R-:W-:Y:S02]  /*06e0*/  VIADD R17, R2, 0x1 ;  /* 0x0000000102117836 */ /* 0x000fe40000000000 */
[----:B------:R-:W-:Y:S02]  /*06f0*/  IMAD.IADD R5, R7, 0x1, R5 ;  /* 0x0000000107057824 */ /* 0x000fe400078e0205 */
[----:B------:R-:W-:-:S04]  /*0700*/  IMAD.WIDE.U32 R8, R17, R10, R12 ;  /* 0x0000000a11087225 */ /* 0x000fc800078e000c */
[C---:B------:R-:W-:Y:S01]  /*0710*/  IMAD R7, R17.reuse, R11, R9 ;  /* 0x0000000b11077224 */ /* 0x040fe200078e0209 */
[----:B0-----:R-:W-:Y:S02]  /*0720*/  LEA R20, P2, R6, UR10, 0x2 ;  /* 0x0000000a06147c11 */ /* 0x001fe4000f8410ff */
[----:B------:R-:W-:Y:S02]  /*0730*/  LEA R28, P1, R16, UR8, 0x2 ;  /* 0x00000008101c7c11 */ /* 0x000fe4000f8210ff */
[----:B------:R-:W-:Y:S01]  /*0740*/  LEA.HI.X R21, R6, UR11, R5, 0x2, P2 ;  /* 0x0000000b06157c11 */ /* 0x000fe200090f1405 */
[----:B------:R-:W-:Y:S01]  /*0750*/  VIADD R5, R2, 0x2 ;  /* 0x0000000202057836 */ /* 0x000fe20000000000 */
[----:B------:R-:W-:Y:S02]  /*0760*/  IADD3 R0, P2, PT, R17, R14, RZ ;  /* 0x0000000e11007210 */ /* 0x000fe40007f5e0ff */
[----:B------:R-:W-:Y:S01]  /*0770*/  LEA.HI.X R29, R16, UR9, R19, 0x2, P1 ;  /* 0x00000009101d7c11 */ /* 0x000fe200088f1413 */
[----:B------:R-:W-:Y:S01]  /*0780*/  IMAD.WIDE.U32 R22, R5, R10, R12 ;  /* 0x0000000a05167225 */ /* 0x000fe200078e000c */
[----:B------:R-:W-:Y:S01]  /*0790*/  LEA R16, P1, R0, UR8, 0x2 ;  /* 0x0000000800107c11 */ /* 0x000fe2000f8210ff */
[----:B------:R-:W2:Y:S01]  /*07a0*/  LDG.E R20, desc[UR6][R20.64] ;  /* 0x0000000614147981 */ /* 0x000ea2000c1e1900 */
[----:B------:R-:W-:Y:S01]  /*07b0*/  LEA R6, P3, R8, UR10, 0x2 ;  /* 0x0000000a08067c11 */ /* 0x000fe2000f8610ff */
[----:B------:R-:W-:-:S02]  /*07c0*/  IMAD.X R17, RZ, RZ, R4, P2 ;  /* 0x000000ffff117224 */ /* 0x000fc400010e0604 */
[CC--:B------:R-:W-:Y:S01]  /*07d0*/  IMAD R9, R5.reuse, R11.reuse, R23 ;  /* 0x0000000b05097224 */ /* 0x0c0fe200078e0217 */
[----:B------:R-:W-:Y:S01]  /*07e0*/  LEA.HI.X R7, R8, UR11, R7, 0x2, P3 ;  /* 0x0000000b08077c11 */ /* 0x000fe200098f1407 */
[----:B------:R-:W2:Y:S01]  /*07f0*/  LDG.E R29, desc[UR6][R28.64] ;  /* 0x000000061c1d7981 */ /* 0x000ea2000c1e1900 */
[----:B------:R-:W-:Y:S02]  /*0800*/  LEA.HI.X R17, R0, UR9, R17, 0x2, P1 ;  /* 0x0000000900117c11 */ /* 0x000fe400088f1411 */
[----:B------:R-:W-:Y:S01]  /*0810*/  IADD3 R0, P1, PT, R5, R14, RZ ;  /* 0x0000000e05007210 */ /* 0x000fe20007f3e0ff */
[----:B------:R-:W-:Y:S01]  /*0820*/  VIADD R5, R2, 0x3 ;  /* 0x0000000302057836 */ /* 0x000fe20000000000 */
[C---:B------:R-:W-:Y:S01]  /*0830*/  LEA R8, P2, R22.reuse, UR10, 0x2 ;  /* 0x0000000a16087c11 */ /* 0x040fe2000f8410ff */
[----:B------:R-:W3:Y:S02]  /*0840*/  LDG.E R16, desc[UR6][R16.64] ;  /* 0x0000000610107981 */ /* 0x000ee4000c1e1900 */
[----:B------:R-:W-:Y:S01]  /*0850*/  IMAD.X R19, RZ, RZ, R4, P1 ;  /* 0x000000ffff137224 */ /* 0x000fe200008e0604 */
[----:B------:R-:W-:Y:S01]  /*0860*/  LEA.HI.X R9, R22, UR11, R9, 0x2, P2 ;  /* 0x0000000b16097c11 */ /* 0x000fe200090f1409 */
[C---:B------:R-:W-:Y:S01]  /*0870*/  IMAD.WIDE.U32 R26, R5.reuse, R10, R12 ;  /* 0x0000000a051a7225 */ /* 0x040fe200078e000c */
[C---:B------:R-:W-:Y:S01]  /*0880*/  LEA R22, P1, R0.reuse, UR8, 0x2 ;  /* 0x0000000800167c11 */ /* 0x040fe2000f8210ff */
[----:B------:R-:W3:Y:S03]  /*0890*/  LDG.E R6, desc[UR6][R6.64] ;  /* 0x0000000606067981 */ /* 0x000ee6000c1e1900 */
[----:B------:R-:W-:Y:S01]  /*08a0*/  LEA.HI.X R23, R0, UR9, R19, 0x2, P1 ;  /* 0x0000000900177c11 */ /* 0x000fe200088f1413 */
[C---:B------:R-:W-:Y:S01]  /*08b0*/  IMAD R19, R5.reuse, R11, R27 ;  /* 0x0000000b05137224 */ /* 0x040fe200078e021b */
[C---:B------:R-:W-:Y:S01]  /*08c0*/  LEA R24, P1, R26.reuse, UR10, 0x2 ;  /* 0x0000000a1a187c11 */ /* 0x040fe2000f8210ff */
[----:B------:R-:W4:Y:S03]  /*08d0*/  LDG.E R8, desc[UR6][R8.64] ;  /* 0x0000000608087981 */ /* 0x000f26000c1e1900 */
[----:B------:R-:W-:Y:S01]  /*08e0*/  LEA.HI.X R25, R26, UR11, R19, 0x2, P1 ;  /* 0x0000000b1a197c11 */ /* 0x000fe200088f1413 */
[----:B------:R-:W4:Y:S01]  /*08f0*/  LDG.E R22, desc[UR6][R22.64] ;  /* 0x0000000616167981 */ /* 0x000f22000c1e1900 */
[----:B------:R-:W-:-:S03]  /*0900*/  IADD3 R5, P1, PT, R5, R14, RZ ;  /* 0x0000000e05057210 */ /* 0x000fc60007f3e0ff */
[----:B------:R-:W5:Y:S01]  /*0910*/  LDG.E R24, desc[UR6][R24.64] ;  /* 0x0000000618187981 */ /* 0x000f62000c1e1900 */
[----:B------:R-:W-:Y:S01]  /*0920*/  LEA R26, P2, R5, UR8, 0x2 ;  /* 0x00000008051a7c11 */ /* 0x000fe2000f8410ff */
[----:B------:R-:W-:-:S05]  /*0930*/  IMAD.X R0, RZ, RZ, R4, P1 ;  /* 0x000000ffff007224 */ /* 0x000fca00008e0604 */
[----:B------:R-:W-:-:S05]  /*0940*/  LEA.HI.X R27, R5, UR9, R0, 0x2, P2 ;  /* 0x00000009051b7c11 */ /* 0x000fca00090f1400 */
[----:B------:R-:W5:Y:S01]  /*0950*/  LDG.E R26, desc[UR6][R26.64] ;  /* 0x000000061a1a7981 */ /* 0x000f62000c1e1900 */
[----:B------:R-:W-:Y:S01]  /*0960*/  VIADD R2, R2, 0x4 ;  /* 0x0000000402027836 */ /* 0x000fe20000000000 */
[----:B------:R-:W-:Y:S01]  /*0970*/  UMOV UR4, URZ ;  /* 0x000000ff00047c82 */ /* 0x000fe20008000000 */
[----:B--2---:R-:W-:-:S04]  /*0980*/  IMAD R29, R29, R20, R18 ;  /* 0x000000141d1d7224 */ /* 0x004fc800078e0212 */
[----:B---3--:R-:W-:-:S04]  /*0990*/  IMAD R29, R16, R6, R29 ;  /* 0x00000006101d7224 */ /* 0x008fc800078e021d */
[----:B----4-:R-:W-:-:S04]  /*09a0*/  IMAD R29, R22, R8, R29 ;  /* 0x00000008161d7224 */ /* 0x010fc800078e021d */
[----:B-----5:R-:W-:-:S07]  /*09b0*/  IMAD R18, R26, R24, R29 ;  /* 0x000000181a127224 */ /* 0x020fce00078e021d */
.L_x_3:
[----:B------:R-:W-:Y:S05]  /*09c0*/  @!P0 BRA `(.L_x_2) ;  /* 0x0000000000d48947 */ /* 0x000fea0003800000 */
[----:B------:R-:W-:Y:S02]  /*09d0*/  ISETP.NE.U32.AND P1, PT, R3, 0x1, PT ;  /* 0x000000010300780c */ /* 0x000fe40003f25070 */
[----:B------:R-:W-:Y:S02]  /*09e0*/  LOP3.LUT R0, R10, 0x1, RZ, 0xc0, !PT ;  /* 0x000000010a007812 */ /* 0x000fe400078ec0ff */
[----:B------:R-:W-:Y:S02]  /*09f0*/  ISETP.NE.AND.EX P1, PT, RZ, RZ, PT, P1 ;  /* 0x000000ffff00720c */ /* 0x000fe40003f25310 */
[----:B------:R-:W-:-:S04]  /*0a00*/  ISETP.NE.U32.AND P0, PT, R0, 0x1, PT ;  /* 0x000000010000780c */ /* 0x000fc80003f05070 */
[----:B------:R-:W-:-:S07]  /*0a10*/  ISETP.NE.U32.AND.EX P0, PT, RZ, RZ, PT, P0 ;  /* 0x000000ffff00720c */ /* 0x000fce0003f05100 */
[----:B------:R-:W-:Y:S06]  /*0a20*/  @!P1 BRA `(.L_x_4) ;  /* 0x0000000000789947 */ /* 0x000fec0003800000 */
[----:B------:R-:W0:Y:S01]  /*0a30*/  LDCU.128 UR8, c[0x0][0x380] ;  /* 0x00007000ff0877ac */ /* 0x000e220008000c00 */
[----:B------:R-:W-:Y:S01]  /*0a40*/  IMAD R0, R10, UR4, RZ ;  /* 0x000000040a007c24 */ /* 0x000fe2000f8e02ff */
[----:B------:R-:W-:Y:S01]  /*0a50*/  IADD3 R3, P1, PT, R2, R14, RZ ;  /* 0x0000000e02037210 */ /* 0x000fe20007f3e0ff */
[----:B------:R-:W-:Y:S02]  /*0a60*/  IMAD.MOV.U32 R16, RZ, RZ, R12 ;  /* 0x000000ffff107224 */ /* 0x000fe400078e000c */
[----:B------:R-:W-:Y:S01]  /*0a70*/  IMAD.MOV.U32 R17, RZ, RZ, R13 ;  /* 0x000000ffff117224 */ /* 0x000fe200078e000d */
[----:B------:R-:W-:Y:S01]  /*0a80*/  IADD3.X R20, PT, PT, R4, UR4, RZ, P1, !PT ;  /* 0x0000000404147c10 */ /* 0x000fe20008ffe4ff */
[C---:B------:R-:W-:Y:S02]  /*0a90*/  VIADD R19, R2.reuse, 0x1 ;  /* 0x0000000102137836 */ /* 0x040fe40000000000 */
[C---:B------:R-:W-:Y:S02]  /*0aa0*/  IMAD R5, R2.reuse, R11, R0 ;  /* 0x0000000b02057224 */ /* 0x040fe400078e0200 */
[----:B------:R-:W-:Y:S01]  /*0ab0*/  IMAD.WIDE.U32 R8, R2, R10, R16 ;  /* 0x0000000a02087225 */ /* 0x000fe200078e0010 */
[----:B------:R-:W-:-:S03]  /*0ac0*/  IADD3 R0, P1, PT, R19, R14, RZ ;  /* 0x0000000e13007210 */ /* 0x000fc60007f3e0ff */
[----:B------:R-:W-:Y:S01]  /*0ad0*/  IMAD.WIDE.U32 R16, R19, R10, R16 ;  /* 0x0000000a13107225 */ /* 0x000fe200078e0010 */
[----:B0-----:R-:W-:-:S03]  /*0ae0*/  LEA R6, P2, R3, UR8, 0x2 ;  /* 0x0000000803067c11 */ /* 0x001fc6000f8410ff */
[----:B------:R-:W-:Y:S01]  /*0af0*/  IMAD.IADD R5, R9, 0x1, R5 ;  /* 0x0000000109057824 */ /* 0x000fe200078e0205 */
[----:B------:R-:W-:Y:S01]  /*0b00*/  LEA R24, P4, R16, UR10, 0x2 ;  /* 0x0000000a10187c11 */ /* 0x000fe2000f8810ff */
[----:B------:R-:W-:Y:S01]  /*0b10*/  IMAD R19, R19, R11, R17 ;  /* 0x0000000b13137224 */ /* 0x000fe200078e0211 */
[----:B------:R-:W-:Y:S01]  /*0b20*/  LEA.HI.X R7, R3, UR9, R20, 0x2, P2 ;  /* 0x0000000903077c11 */ /* 0x000fe200090f1414 */
[----:B------:R-:W-:Y:S01]  /*0b30*/  IMAD.X R3, RZ, RZ, R4, P1 ;  /* 0x000000ffff037224 */ /* 0x000fe200008e0604 */
[----:B------:R-:W-:Y:S02]  /*0b40*/  LEA R22, P2, R8, UR10, 0x2 ;  /* 0x0000000a08167c11 */ /* 0x000fe4000f8410ff */
[----:B------:R-:W-:Y:S02]  /*0b50*/  LEA R20, P3, R0, UR8, 0x2 ;  /* 0x0000000800147c11 */ /* 0x000fe4000f8610ff */
[----:B------:R-:W-:Y:S01]  /*0b60*/  LEA.HI.X R23, R8, UR11, R5, 0x2, P2 ;  /* 0x0000000b08177c11 */ /* 0x000fe200090f1405 */
[----:B------:R-:W2:Y:S01]  /*0b70*/  LDG.E R7, desc[UR6][R6.64] ;  /* 0x0000000606077981 */ /* 0x000ea2000c1e1900 */
[----:B------:R-:W-:-:S02]  /*0b80*/  LEA.HI.X R21, R0, UR9, R3, 0x2, P3 ;  /* 0x0000000900157c11 */ /* 0x000fc400098f1403 */
[----:B------:R-:W-:Y:S01]  /*0b90*/  LEA.HI.X R25, R16, UR11, R19, 0x2, P4 ;  /* 0x0000000b10197c11 */ /* 0x000fe2000a0f1413 */
[----:B------:R-:W2:Y:S04]  /*0ba0*/  LDG.E R22, desc[UR6][R22.64] ;  /* 0x0000000616167981 */ /* 0x000ea8000c1e1900 */
[----:B------:R-:W3:Y:S04]  /*0bb0*/  LDG.E R21, desc[UR6][R20.64] ;  /* 0x0000000614157981 */ /* 0x000ee8000c1e1900 */
[----:B------:R-:W3:Y:S01]  /*0bc0*/  LDG.E R24, desc[UR6][R24.64] ;  /* 0x0000000618187981 */ /* 0x000ee2000c1e1900 */
[----:B------:R-:W-:Y:S01]  /*0bd0*/  VIADD R2, R2, 0x2 ;  /* 0x0000000202027836 */ /* 0x000fe20000000000 */
[----:B------:R-:W-:Y:S01]  /*0be0*/  UMOV UR4, URZ ;  /* 0x000000ff00047c82 */ /* 0x000fe20008000000 */
[----:B--2---:R-:W-:-:S04]  /*0bf0*/  IMAD R18, R7, R22, R18 ;  /* 0x0000001607127224 */ /* 0x004fc800078e0212 */
[----:B---3--:R-:W-:-:S07]  /*0c00*/  IMAD R18, R21, R24, R18 ;  /* 0x0000001815127224 */ /* 0x008fce00078e0212 */
.L_x_4:
[----:B------:R-:W-:Y:S05]  /*0c10*/  @P0 BRA `(.L_x_2) ;  /* 0x0000000000400947 */ /* 0x000fea0003800000 */
[----:B------:R-:W0:Y:S01]  /*0c20*/  LDCU.128 UR8, c[0x0][0x380] ;  /* 0x00007000ff0877ac */ /* 0x000e220008000c00 */
[----:B------:R-:W-:Y:S01]  /*0c30*/  IMAD R3, R10, UR4, RZ ;  /* 0x000000040a037c24 */ /* 0x000fe2000f8e02ff */
[C---:B------:R-:W-:Y:S01]  /*0c40*/  IADD3 R0, P0, PT, R2.reuse, R14, RZ ;  /* 0x0000000e02007210 */ /* 0x040fe20007f1e0ff */
[----:B------:R-:W-:Y:S02]  /*0c50*/  IMAD.MOV.U32 R6, RZ, RZ, R12 ;  /* 0x000000ffff067224 */ /* 0x000fe400078e000c */
[----:B------:R-:W-:Y:S02]  /*0c60*/  IMAD.MOV.U32 R7, RZ, RZ, R13 ;  /* 0x000000ffff077224 */ /* 0x000fe400078e000d */
[----:B------:R-:W-:Y:S01]  /*0c70*/  IMAD R5, R2, R11, R3 ;  /* 0x0000000b02057224 */ /* 0x000fe200078e0203 */
[----:B------:R-:W-:Y:S01]  /*0c80*/  IADD3.X R3, PT, PT, R4, UR4, RZ, P0, !PT ;  /* 0x0000000404037c10 */ /* 0x000fe200087fe4ff */
[----:B------:R-:W-:-:S04]  /*0c90*/  IMAD.WIDE.U32 R6, R2, R10, R6 ;  /* 0x0000000a02067225 */ /* 0x000fc800078e0006 */
[----:B------:R-:W-:Y:S01]  /*0ca0*/  IMAD.IADD R5, R7, 0x1, R5 ;  /* 0x0000000107057824 */ /* 0x000fe200078e0205 */
[----:B0-----:R-:W-:Y:S02]  /*0cb0*/  LEA R2, P1, R0, UR8, 0x2 ;  /* 0x0000000800027c11 */ /* 0x001fe4000f8210ff */
[----:B------:R-:W-:Y:S02]  /*0cc0*/  LEA R8, P0, R6, UR10, 0x2 ;  /* 0x0000000a06087c11 */ /* 0x000fe4000f8010ff */
[----:B------:R-:W-:Y:S02]  /*0cd0*/  LEA.HI.X R3, R0, UR9, R3, 0x2, P1 ;  /* 0x0000000900037c11 */ /* 0x000fe400088f1403 */
[----:B------:R-:W-:-:S04]  /*0ce0*/  LEA.HI.X R9, R6, UR11, R5, 0x2, P0 ;  /* 0x0000000b06097c11 */ /* 0x000fc800080f1405 */
[----:B------:R-:W2:Y:S04]  /*0cf0*/  LDG.E R3, desc[UR6][R2.64] ;  /* 0x0000000602037981 */ /* 0x000ea8000c1e1900 */
[----:B------:R-:W2:Y:S02]  /*0d00*/  LDG.E R8, desc[UR6][R8.64] ;  /* 0x0000000608087981 */ /* 0x000ea4000c1e1900 */
[----:B--2---:R-:W-:-:S07]  /*0d10*/  IMAD R18, R3, R8, R18 ;  /* 0x0000000803127224 */ /* 0x004fce00078e0212 */
.L_x_2:
[----:B------:R-:W0:Y:S01]  /*0d20*/  LDCU.64 UR4, c[0x0][0x390] ;  /* 0x00007200ff0477ac */ /* 0x000e220008000a00 */
[----:B------:R-:W-:-:S05]  /*0d30*/  IADD3 R14, P0, PT, R12, R14, RZ ;  /* 0x0000000e0c0e7210 */ /* 0x000fca0007f1e0ff */
[----:B------:R-:W-:Y:S01]  /*0d40*/  IMAD.X R13, R13, 0x1, R4, P0 ;  /* 0x000000010d0d7824 */ /* 0x000fe200000e0604 */
[----:B0-----:R-:W-:-:S04]  /*0d50*/  LEA R2, P0, R14, UR4, 0x2 ;  /* 0x000000040e027c11 */ /* 0x001fc8000f8010ff */
[----:B------:R-:W-:-:S05]  /*0d60*/  LEA.HI.X R3, R14, UR5, R13, 0x2, P0 ;  /* 0x000000050e037c11 */ /* 0x000fca00080f140d */
[----:B------:R-:W-:Y:S01]  /*0d70*/  STG.E desc[UR6][R2.64], R18 ;  /* 0x0000001202007986 */ /* 0x000fe2000c101906 */
[----:B------:R-:W-:Y:S05]  /*0d80*/  EXIT ;  /* 0x000000000000794d */ /* 0x000fea0003800000 */
.L_x_5:
[----:B------:R-:W-:-:S00]  /*0d90*/  BRA `(.L_x_5) ;  /* 0xfffffffc00fc7947 */ /* 0x000fc0000383ffff */
[----:B------:R-:W-:-:S00]  /*0da0*/  NOP ;  /* 0x0000000000007918 */ /* 0x000fc00000000000 */
        /* <DEDUP_REMOVED lines=13> */
.L_x_6:


//--------------------- .nv.shared.reserved.0     --------------------------
	.section	.nv.shared.reserved.0,"aw",@nobits
	.weak		__nv_reservedSMEM_offset_0_alias
	.size		__nv_reservedSMEM_offset_0_alias, 0, 64
	.other		__nv_reservedSMEM_offset_0_alias,@"STO_CUDA_RESERVED_SHARED STV_DEFAULT"
__nv_reservedSMEM_offset_0_alias:
	.zero		0
	.zero		64


//--------------------- .nv.constant0._Z12matrix_multiPiS_S_m --------------------------
	.section	.nv.constant0._Z12matrix_multiPiS_S_m,"a",@progbits
	.sectionflags	@""
	.align	4
.nv.constant0._Z12matrix_multiPiS_S_m:
	.zero		928


//--------------------- SYMBOLS --------------------------

	.type		.nv.reservedSmem.offset0,@object
	.size		.nv.reservedSmem.offset0,0x4
